//
// Generated by NVIDIA NVVM Compiler
//
// Compiler Build ID: CL-36424714
// Cuda compilation tools, release 13.0, V13.0.88
// Based on NVVM 20.0.0
//

.version 9.0
.target sm_100
.address_size 64

	// .globl	_Z4ReLUPdS_ii

.visible .entry _Z4ReLUPdS_ii(
	.param .u64 .ptr .align 1 _Z4ReLUPdS_ii_param_0,
	.param .u64 .ptr .align 1 _Z4ReLUPdS_ii_param_1,
	.param .u32 _Z4ReLUPdS_ii_param_2,
	.param .u32 _Z4ReLUPdS_ii_param_3
)
{
	.reg .pred 	%p<2>;
	.reg .b32 	%r<8>;
	.reg .b64 	%rd<8>;
	.reg .b64 	%fd<3>;

	ld.param.u64 	%rd1, [_Z4ReLUPdS_ii_param_0];
	ld.param.u64 	%rd2, [_Z4ReLUPdS_ii_param_1];
	ld.param.u32 	%r2, [_Z4ReLUPdS_ii_param_2];
	ld.param.u32 	%r3, [_Z4ReLUPdS_ii_param_3];
	mov.u32 	%r4, %ctaid.x;
	mov.u32 	%r5, %ntid.x;
	mov.u32 	%r6, %tid.x;
	mad.lo.s32 	%r1, %r4, %r5, %r6;
	mul.lo.s32 	%r7, %r3, %r2;
	setp.ge.u32 	%p1, %r1, %r7;
	@%p1 bra 	$L__BB0_2;
	cvta.to.global.u64 	%rd3, %rd2;
	cvta.to.global.u64 	%rd4, %rd1;
	mul.wide.u32 	%rd5, %r1, 8;
	add.s64 	%rd6, %rd4, %rd5;
	ld.global.f64 	%fd1, [%rd6];
	max.f64 	%fd2, %fd1, 0d0000000000000000;
	add.s64 	%rd7, %rd3, %rd5;
	st.global.f64 	[%rd7], %fd2;
$L__BB0_2:
	ret;

}


// ===== COMPILED SASS (sm_100) =====

	.target	sm_100

	.elftype	@"ET_EXEC"


//--------------------- .note.nv.tkinfo           --------------------------
	.section	.note.nv.tkinfo,"",@"SHT_NOTE"
	.sectionflags	@"SHF_NOTE_NV_TKINFO"
	.tkinfo
        /*0018*/ 	.word	0x00000002
        /*0030*/ 	.string	""
        /*0030*/ 	.string	"ptxas"
        /*0030*/ 	.string	"Cuda compilation tools, release 13.0, V13.0.88"
        /*0030*/ 	.string	"Build cuda_13.0.r13.0/compiler.36424714_0"
        /*0030*/ 	.string	"-arch sm_100 -m 64 "



//--------------------- .note.nv.cuinfo           --------------------------
	.section	.note.nv.cuinfo,"",@"SHT_NOTE"
	.sectionflags	@"SHF_NOTE_NV_CUINFO"
        /*0018*/ 	.short	0x0002
        /*001a*/ 	.short	0x0064
        /*001c*/ 	.short	0x0082
	.zero		2


//--------------------- .nv.info                  --------------------------
	.section	.nv.info,"",@"SHT_CUDA_INFO"
	.align	4


	//----- nvinfo : EIATTR_REGCOUNT
	.align		4
        /*0000*/ 	.byte	0x04, 0x2f
        /*0002*/ 	.short	(.L_1 - .L_0)
	.align		4
.L_0:
        /*0004*/ 	.word	index@(_Z4ReLUPdS_ii)
        /*0008*/ 	.word	0x00000010


	//----- nvinfo : EIATTR_FRAME_SIZE
	.align		4
.L_1:
        /*000c*/ 	.byte	0x04, 0x11
        /*000e*/ 	.short	(.L_3 - .L_2)
	.align		4
.L_2:
        /*0010*/ 	.word	index@(_Z4ReLUPdS_ii)
        /*0014*/ 	.word	0x00000000


	//----- nvinfo : EIATTR_MIN_STACK_SIZE
	.align		4
.L_3:
        /*0018*/ 	.byte	0x04, 0x12
        /*001a*/ 	.short	(.L_5 - .L_4)
	.align		4
.L_4:
        /*001c*/ 	.word	index@(_Z4ReLUPdS_ii)
        /*0020*/ 	.word	0x00000000
.L_5:


//--------------------- .nv.compat                --------------------------
	.section	.nv.compat,"",@"SHT_CUDA_COMPAT_INFO"
	.align	4
        /*0000*/ 	.byte	0x02, 0x09, 0x00, 0x00, 0x02, 0x02, 0x01, 0x00, 0x02, 0x05, 0x05, 0x00, 0x03, 0x07, 0x01, 0x01
        /*0010*/ 	.byte	0x02, 0x03, 0x00, 0x00, 0x02, 0x06, 0x01, 0x00, 0x04, 0x0b, 0x08, 0x00, 0x01, 0x00, 0x00, 0x00
        /*0020*/ 	.byte	0x00, 0x00, 0x00, 0x00


//--------------------- .nv.info._Z4ReLUPdS_ii    --------------------------
	.section	.nv.info._Z4ReLUPdS_ii,"",@"SHT_CUDA_INFO"
	.sectionflags	@""
	.align	4


	//----- nvinfo : EIATTR_CUDA_API_VERSION
	.align		4
        /*0000*/ 	.byte	0x04, 0x37
        /*0002*/ 	.short	(.L_7 - .L_6)
.L_6:
        /*0004*/ 	.word	0x00000082


	//----- nvinfo : EIATTR_KPARAM_INFO
	.align		4
.L_7:
        /*0008*/ 	.byte	0x04, 0x17
        /*000a*/ 	.short	(.L_9 - .L_8)
.L_8:
        /*000c*/ 	.word	0x00000000
        /*0010*/ 	.short	0x0003
        /*0012*/ 	.short	0x0014
        /*0014*/ 	.byte	0x00, 0xf0, 0x11, 0x00


	//----- nvinfo : EIATTR_KPARAM_INFO
	.align		4
.L_9:
        /*0018*/ 	.byte	0x04, 0x17
        /*001a*/ 	.short	(.L_11 - .L_10)
.L_10:
        /*001c*/ 	.word	0x00000000
        /*0020*/ 	.short	0x0002
        /*0022*/ 	.short	0x0010
        /*0024*/ 	.byte	0x00, 0xf0, 0x11, 0x00


	//----- nvinfo : EIATTR_KPARAM_INFO
	.align		4
.L_11:
        /*0028*/ 	.byte	0x04, 0x17
        /*002a*/ 	.short	(.L_13 - .L_12)
.L_12:
        /*002c*/ 	.word	0x00000000
        /*0030*/ 	.short	0x0001
        /*0032*/ 	.short	0x0008
        /*0034*/ 	.byte	0x00, 0xf5, 0x21, 0x00


	//----- nvinfo : EIATTR_KPARAM_INFO
	.align		4
.L_13:
        /*0038*/ 	.byte	0x04, 0x17
        /*003a*/ 	.short	(.L_15 - .L_14)
.L_14:
        /*003c*/ 	.word	0x00000000
        /*0040*/ 	.short	0x0000
        /*0042*/ 	.short	0x0000
        /*0044*/ 	.byte	0x00, 0xf5, 0x21, 0x00


	//----- nvinfo : EIATTR_SPARSE_MMA_MASK
	.align		4
.L_15:
        /*0048*/ 	.byte	0x03, 0x50
        /*004a*/ 	.short	0x0000


	//----- nvinfo : EIATTR_MAXREG_COUNT
	.align		4
        /*004c*/ 	.byte	0x03, 0x1b
        /*004e*/ 	.short	0x00ff


	//----- nvinfo : EIATTR_MERCURY_ISA_VERSION
	.align		4
        /*0050*/ 	.byte	0x03, 0x5f
        /*0052*/ 	.short	0x0101


	//----- nvinfo : EIATTR_VRC_CTA_INIT_COUNT
	.align		4
        /*0054*/ 	.byte	0x02, 0x4a
	.zero		1
	.zero		1


	//----- nvinfo : EIATTR_EXIT_INSTR_OFFSETS
	.align		4
        /*0058*/ 	.byte	0x04, 0x1c
        /*005a*/ 	.short	(.L_17 - .L_16)


	//   ....[0]....
.L_16:
        /*005c*/ 	.word	0x00000080


	//   ....[1]....
        /*0060*/ 	.word	0x00000190


	//----- nvinfo : EIATTR_CBANK_PARAM_SIZE
	.align		4
.L_17:
        /*0064*/ 	.byte	0x03, 0x19
        /*0066*/ 	.short	0x0018


	//----- nvinfo : EIATTR_PARAM_CBANK
	.align		4
        /*0068*/ 	.byte	0x04, 0x0a
        /*006a*/ 	.short	(.L_19 - .L_18)
	.align		4
.L_18:
        /*006c*/ 	.word	index@(.nv.constant0._Z4ReLUPdS_ii)
        /*0070*/ 	.short	0x0380
        /*0072*/ 	.short	0x0018


	//----- nvinfo : EIATTR_SW_WAR
	.align		4
.L_19:
        /*0074*/ 	.byte	0x04, 0x36
        /*0076*/ 	.short	(.L_21 - .L_20)
.L_20:
        /*0078*/ 	.word	0x00000008
.L_21:


//--------------------- .nv.callgraph             --------------------------
	.section	.nv.callgraph,"",@"SHT_CUDA_CALLGRAPH"
	.align	4
	.sectionentsize	8
	.align		4
        /*0000*/ 	.word	0x00000000
	.align		4
        /*0004*/ 	.word	0xffffffff
	.align		4
        /*0008*/ 	.word	0x00000000
	.align		4
        /*000c*/ 	.word	0xfffffffe
	.align		4
        /*0010*/ 	.word	0x00000000
	.align		4
        /*0014*/ 	.word	0xfffffffd
	.align		4
        /*0018*/ 	.word	0x00000000
	.align		4
        /*001c*/ 	.word	0xfffffffc


//--------------------- .text._Z4ReLUPdS_ii       --------------------------
	.section	.text._Z4ReLUPdS_ii,"ax",@progbits
	.align	128
        .global         _Z4ReLUPdS_ii
        .type           _Z4ReLUPdS_ii,@function
        .size           _Z4ReLUPdS_ii,(.L_x_1 - _Z4ReLUPdS_ii)
        .other          _Z4ReLUPdS_ii,@"STO_CUDA_ENTRY STV_DEFAULT"
_Z4ReLUPdS_ii:
.text._Z4ReLUPdS_ii:
[----:B------:R-:W-:Y:S01]  /*0000*/  LDC R1, c[0x0][0x37c] ;  /* 0x0000df00ff017b82 */ /* 0x000fe20000000800 */
[----:B------:R-:W0:Y:S07]  /*0010*/  S2R R0, SR_TID.X ;  /* 0x0000000000007919 */ /* 0x000e2e0000002100 */
[----:B------:R-:W0:Y:S01]  /*0020*/  S2UR UR6, SR_CTAID.X ;  /* 0x00000000000679c3 */ /* 0x000e220000002500 */
[----:B------:R-:W1:Y:S07]  /*0030*/  LDCU.64 UR4, c[0x0][0x390] ;  /* 0x00007200ff0477ac */ /* 0x000e6e0008000a00 */
[----:B------:R-:W0:Y:S01]  /*0040*/  LDC R5, c[0x0][0x360] ;  /* 0x0000d800ff057b82 */ /* 0x000e220000000800 */
[----:B-1----:R-:W-:Y:S01]  /*0050*/  UIMAD UR4, UR5, UR4, URZ ;  /* 0x00000004050472a4 */ /* 0x002fe2000f8e02ff */
[----:B0-----:R-:W-:-:S05]  /*0060*/  IMAD R5, R5, UR6, R0 ;  /* 0x0000000605057c24 */ /* 0x001fca000f8e0200 */
[----:B------:R-:W-:-:S13]  /*0070*/  ISETP.GE.U32.AND P0, PT, R5, UR4, PT ;  /* 0x0000000405007c0c */ /* 0x000fda000bf06070 */
[----:B------:R-:W-:Y:S05]  /*0080*/  @P0 EXIT ;  /* 0x000000000000094d */ /* 0x000fea0003800000 */
[----:B------:R-:W0:Y:S01]  /*0090*/  LDC.64 R2, c[0x0][0x380] ;  /* 0x0000e000ff027b82 */ /* 0x000e220000000a00 */
[----:B------:R-:W1:Y:S07]  /*00a0*/  LDCU.64 UR4, c[0x0][0x358] ;  /* 0x00006b00ff0477ac */ /* 0x000e6e0008000a00 */
[----:B------:R-:W2:Y:S01]  /*00b0*/  LDC.64 R6, c[0x0][0x388] ;  /* 0x0000e200ff067b82 */ /* 0x000ea20000000a00 */
[----:B0-----:R-:W-:-:S06]  /*00c0*/  IMAD.WIDE.U32 R2, R5, 0x8, R2 ;  /* 0x0000000805027825 */ /* 0x001fcc00078e0002 */
[----:B-1----:R-:W3:Y:S01]  /*00d0*/  LDG.E.64 R2, desc[UR4][R2.64] ;  /* 0x0000000402027981 */ /* 0x002ee2000c1e1b00 */
[----:B------:R-:W-:Y:S02]  /*00e0*/  IMAD.MOV.U32 R0, RZ, RZ, RZ ;  /* 0x000000ffff007224 */ /* 0x000fe400078e00ff */
[----:B------:R-:W-:Y:S02]  /*00f0*/  HFMA2 R4, -RZ, RZ, 0, 0 ;  /* 0x00000000ff047431 */ /* 0x000fe400000001ff */
[----:B--2---:R-:W-:Y:S01]  /*0100*/  IMAD.WIDE.U32 R6, R5, 0x8, R6 ;  /* 0x0000000805067825 */ /* 0x004fe200078e0006 */
[----:B---3--:R-:W-:Y:S01]  /*0110*/  DSETP.MAX.AND P0, P1, RZ, R2, PT ;  /* 0x00000002ff00722a */ /* 0x008fe2000390f000 */
[----:B------:R-:W-:Y:S02]  /*0120*/  MOV R11, R3 ;  /* 0x00000003000b7202 */ /* 0x000fe40000000f00 */
[----:B------:R-:W-:-:S03]  /*0130*/  IMAD.MOV.U32 R9, RZ, RZ, R2 ;  /* 0x000000ffff097224 */ /* 0x000fc600078e0002 */
[----:B------:R-:W-:Y:S02]  /*0140*/  FSEL R13, R0, R11, P0 ;  /* 0x0000000b000d7208 */ /* 0x000fe40000000000 */
[----:B------:R-:W-:-:S06]  /*0150*/  SEL R4, R4, R9, P0 ;  /* 0x0000000904047207 */ /* 0x000fcc0000000000 */
[----:B------:R-:W-:-:S05]  /*0160*/  @P1 LOP3.LUT R13, R11, 0x80000, RZ, 0xfc, !PT ;  /* 0x000800000b0d1812 */ /* 0x000fca00078efcff */
[----:B------:R-:W-:-:S05]  /*0170*/  IMAD.MOV.U32 R5, RZ, RZ, R13 ;  /* 0x000000ffff057224 */ /* 0x000fca00078e000d */
[----:B------:R-:W-:Y:S01]  /*0180*/  STG.E.64 desc[UR4][R6.64], R4 ;  /* 0x0000000406007986 */ /* 0x000fe2000c101b04 */
[----:B------:R-:W-:Y:S05]  /*0190*/  EXIT ;  /* 0x000000000000794d */ /* 0x000fea0003800000 */
.L_x_0:
[----:B------:R-:W-:-:S00]  /*01a0*/  BRA `(.L_x_0) ;  /* 0xfffffffc00fc7947 */ /* 0x000fc0000383ffff */
[----:B------:R-:W-:-:S00]  /*01b0*/  NOP ;  /* 0x0000000000007918 */ /* 0x000fc00000000000 */
        /* <DEDUP_REMOVED lines=12> */
.L_x_1:


//--------------------- .nv.shared.reserved.0     --------------------------
	.section	.nv.shared.reserved.0,"aw",@nobits
	.weak		__nv_reservedSMEM_offset_0_alias
	.size		__nv_reservedSMEM_offset_0_alias, 0, 64
	.other		__nv_reservedSMEM_offset_0_alias,@"STO_CUDA_RESERVED_SHARED STV_DEFAULT"
__nv_reservedSMEM_offset_0_alias:
	.zero		0
	.zero		64


//--------------------- .nv.constant0._Z4ReLUPdS_ii --------------------------
	.section	.nv.constant0._Z4ReLUPdS_ii,"a",@progbits
	.sectionflags	@""
	.align	4
.nv.constant0._Z4ReLUPdS_ii:
	.zero		920


//--------------------- SYMBOLS --------------------------

	.type		.nv.reservedSmem.offset0,@object
	.size		.nv.reservedSmem.offset0,0x4
